//
// Generated by NVIDIA NVVM Compiler
//
// Compiler Build ID: CL-36424714
// Cuda compilation tools, release 13.0, V13.0.88
// Based on NVVM 20.0.0
//

.version 9.0
.target sm_100
.address_size 64

	// .globl	_Z3addPiS_S_

.visible .entry _Z3addPiS_S_(
	.param .u64 .ptr .align 1 _Z3addPiS_S__param_0,
	.param .u64 .ptr .align 1 _Z3addPiS_S__param_1,
	.param .u64 .ptr .align 1 _Z3addPiS_S__param_2
)
{
	.reg .b32 	%r<8>;
	.reg .b64 	%rd<11>;

	ld.param.u64 	%rd1, [_Z3addPiS_S__param_0];
	ld.param.u64 	%rd2, [_Z3addPiS_S__param_1];
	ld.param.u64 	%rd3, [_Z3addPiS_S__param_2];
	cvta.to.global.u64 	%rd4, %rd3;
	cvta.to.global.u64 	%rd5, %rd2;
	cvta.to.global.u64 	%rd6, %rd1;
	mov.u32 	%r1, %ctaid.x;
	mov.u32 	%r2, %ntid.x;
	mov.u32 	%r3, %tid.x;
	mad.lo.s32 	%r4, %r1, %r2, %r3;
	mul.wide.u32 	%rd7, %r4, 4;
	add.s64 	%rd8, %rd6, %rd7;
	ld.global.u32 	%r5, [%rd8];
	add.s64 	%rd9, %rd5, %rd7;
	ld.global.u32 	%r6, [%rd9];
	add.s32 	%r7, %r6, %r5;
	add.s64 	%rd10, %rd4, %rd7;
	st.global.u32 	[%rd10], %r7;
	ret;

}
	// .globl	_Z8subtractPiS_S_
.visible .entry _Z8subtractPiS_S_(
	.param .u64 .ptr .align 1 _Z8subtractPiS_S__param_0,
	.param .u64 .ptr .align 1 _Z8subtractPiS_S__param_1,
	.param .u64 .ptr .align 1 _Z8subtractPiS_S__param_2
)
{
	.reg .b32 	%r<8>;
	.reg .b64 	%rd<11>;

	ld.param.u64 	%rd1, [_Z8subtractPiS_S__param_0];
	ld.param.u64 	%rd2, [_Z8subtractPiS_S__param_1];
	ld.param.u64 	%rd3, [_Z8subtractPiS_S__param_2];
	cvta.to.global.u64 	%rd4, %rd3;
	cvta.to.global.u64 	%rd5, %rd2;
	cvta.to.global.u64 	%rd6, %rd1;
	mov.u32 	%r1, %ctaid.x;
	mov.u32 	%r2, %ntid.x;
	mov.u32 	%r3, %tid.x;
	mad.lo.s32 	%r4, %r1, %r2, %r3;
	mul.wide.u32 	%rd7, %r4, 4;
	add.s64 	%rd8, %rd6, %rd7;
	ld.global.u32 	%r5, [%rd8];
	add.s64 	%rd9, %rd5, %rd7;
	ld.global.u32 	%r6, [%rd9];
	sub.s32 	%r7, %r5, %r6;
	add.s64 	%rd10, %rd4, %rd7;
	st.global.u32 	[%rd10], %r7;
	ret;

}
	// .globl	_Z8multiplyPiS_S_
.visible .entry _Z8multiplyPiS_S_(
	.param .u64 .ptr .align 1 _Z8multiplyPiS_S__param_0,
	.param .u64 .ptr .align 1 _Z8multiplyPiS_S__param_1,
	.param .u64 .ptr .align 1 _Z8multiplyPiS_S__param_2
)
{
	.reg .b32 	%r<8>;
	.reg .b64 	%rd<11>;

	ld.param.u64 	%rd1, [_Z8multiplyPiS_S__param_0];
	ld.param.u64 	%rd2, [_Z8multiplyPiS_S__param_1];
	ld.param.u64 	%rd3, [_Z8multiplyPiS_S__param_2];
	cvta.to.global.u64 	%rd4, %rd3;
	cvta.to.global.u64 	%rd5, %rd2;
	cvta.to.global.u64 	%rd6, %rd1;
	mov.u32 	%r1, %ctaid.x;
	mov.u32 	%r2, %ntid.x;
	mov.u32 	%r3, %tid.x;
	mad.lo.s32 	%r4, %r1, %r2, %r3;
	mul.wide.u32 	%rd7, %r4, 4;
	add.s64 	%rd8, %rd6, %rd7;
	ld.global.u32 	%r5, [%rd8];
	add.s64 	%rd9, %rd5, %rd7;
	ld.global.u32 	%r6, [%rd9];
	mul.lo.s32 	%r7, %r6, %r5;
	add.s64 	%rd10, %rd4, %rd7;
	st.global.u32 	[%rd10], %r7;
	ret;

}
	// .globl	_Z3modPiS_S_
.visible .entry _Z3modPiS_S_(
	.param .u64 .ptr .align 1 _Z3modPiS_S__param_0,
	.param .u64 .ptr .align 1 _Z3modPiS_S__param_1,
	.param .u64 .ptr .align 1 _Z3modPiS_S__param_2
)
{
	.reg .b32 	%r<8>;
	.reg .b64 	%rd<11>;

	ld.param.u64 	%rd1, [_Z3modPiS_S__param_0];
	ld.param.u64 	%rd2, [_Z3modPiS_S__param_1];
	ld.param.u64 	%rd3, [_Z3modPiS_S__param_2];
	cvta.to.global.u64 	%rd4, %rd3;
	cvta.to.global.u64 	%rd5, %rd2;
	cvta.to.global.u64 	%rd6, %rd1;
	mov.u32 	%r1, %ctaid.x;
	mov.u32 	%r2, %ntid.x;
	mov.u32 	%r3, %tid.x;
	mad.lo.s32 	%r4, %r1, %r2, %r3;
	mul.wide.u32 	%rd7, %r4, 4;
	add.s64 	%rd8, %rd6, %rd7;
	ld.global.u32 	%r5, [%rd8];
	add.s64 	%rd9, %rd5, %rd7;
	ld.global.u32 	%r6, [%rd9];
	rem.s32 	%r7, %r5, %r6;
	add.s64 	%rd10, %rd4, %rd7;
	st.global.u32 	[%rd10], %r7;
	ret;

}
	// .globl	_Z13cipherEncryptPiS_S_
.visible .entry _Z13cipherEncryptPiS_S_(
	.param .u64 .ptr .align 1 _Z13cipherEncryptPiS_S__param_0,
	.param .u64 .ptr .align 1 _Z13cipherEncryptPiS_S__param_1,
	.param .u64 .ptr .align 1 _Z13cipherEncryptPiS_S__param_2
)
{
	.reg .b16 	%rs<9>;
	.reg .b32 	%r<10>;
	.reg .b64 	%rd<11>;

	ld.param.u64 	%rd1, [_Z13cipherEncryptPiS_S__param_0];
	ld.param.u64 	%rd2, [_Z13cipherEncryptPiS_S__param_1];
	ld.param.u64 	%rd3, [_Z13cipherEncryptPiS_S__param_2];
	cvta.to.global.u64 	%rd4, %rd3;
	cvta.to.global.u64 	%rd5, %rd2;
	cvta.to.global.u64 	%rd6, %rd1;
	mov.u32 	%r1, %ctaid.x;
	mov.u32 	%r2, %ntid.x;
	mov.u32 	%r3, %tid.x;
	mad.lo.s32 	%r4, %r1, %r2, %r3;
	mul.wide.u32 	%rd7, %r4, 4;
	add.s64 	%rd8, %rd6, %rd7;
	ld.global.u32 	%r5, [%rd8];
	add.s32 	%r6, %r5, 191;
	cvt.s32.s8 	%r7, %r6;
	cvt.u16.u32 	%rs1, %r7;
	add.s16 	%rs2, %rs1, 4;
	mul.hi.s16 	%rs3, %rs2, 8595;
	shr.u16 	%rs4, %rs3, 15;
	shr.s16 	%rs5, %rs3, 4;
	add.s16 	%rs6, %rs5, %rs4;
	mul.lo.s16 	%rs7, %rs6, 122;
	sub.s16 	%rs8, %rs2, %rs7;
	cvt.s32.s16 	%r8, %rs8;
	add.s64 	%rd9, %rd5, %rd7;
	st.global.u32 	[%rd9], %r8;
	add.s32 	%r9, %r7, 69;
	add.s64 	%rd10, %rd4, %rd7;
	st.global.u32 	[%rd10], %r9;
	ret;

}


// ===== COMPILED SASS (sm_100) =====

	.target	sm_100

	.elftype	@"ET_EXEC"


//--------------------- .note.nv.tkinfo           --------------------------
	.section	.note.nv.tkinfo,"",@"SHT_NOTE"
	.sectionflags	@"SHF_NOTE_NV_TKINFO"
	.tkinfo
        /*0018*/ 	.word	0x00000002
        /*0030*/ 	.string	""
        /*0030*/ 	.string	"ptxas"
        /*0030*/ 	.string	"Cuda compilation tools, release 13.0, V13.0.88"
        /*0030*/ 	.string	"Build cuda_13.0.r13.0/compiler.36424714_0"
        /*0030*/ 	.string	"-arch sm_100 -m 64 "



//--------------------- .note.nv.cuinfo           --------------------------
	.section	.note.nv.cuinfo,"",@"SHT_NOTE"
	.sectionflags	@"SHF_NOTE_NV_CUINFO"
        /*0018*/ 	.short	0x0002
        /*001a*/ 	.short	0x0064
        /*001c*/ 	.short	0x0082
	.zero		2


//--------------------- .nv.info                  --------------------------
	.section	.nv.info,"",@"SHT_CUDA_INFO"
	.align	4


	//----- nvinfo : EIATTR_REGCOUNT
	.align		4
        /*0000*/ 	.byte	0x04, 0x2f
        /*0002*/ 	.short	(.L_1 - .L_0)
	.align		4
.L_0:
        /*0004*/ 	.word	index@(_Z3addPiS_S_)
        /*0008*/ 	.word	0x0000000c


	//----- nvinfo : EIATTR_FRAME_SIZE
	.align		4
.L_1:
        /*000c*/ 	.byte	0x04, 0x11
        /*000e*/ 	.short	(.L_3 - .L_2)
	.align		4
.L_2:
        /*0010*/ 	.word	index@(_Z3addPiS_S_)
        /*0014*/ 	.word	0x00000000


	//----- nvinfo : EIATTR_REGCOUNT
	.align		4
.L_3:
        /*0018*/ 	.byte	0x04, 0x2f
        /*001a*/ 	.short	(.L_5 - .L_4)
	.align		4
.L_4:
        /*001c*/ 	.word	index@(_Z8subtractPiS_S_)
        /*0020*/ 	.word	0x0000000c


	//----- nvinfo : EIATTR_FRAME_SIZE
	.align		4
.L_5:
        /*0024*/ 	.byte	0x04, 0x11
        /*0026*/ 	.short	(.L_7 - .L_6)
	.align		4
.L_6:
        /*0028*/ 	.word	index@(_Z8subtractPiS_S_)
        /*002c*/ 	.word	0x00000000


	//----- nvinfo : EIATTR_REGCOUNT
	.align		4
.L_7:
        /*0030*/ 	.byte	0x04, 0x2f
        /*0032*/ 	.short	(.L_9 - .L_8)
	.align		4
.L_8:
        /*0034*/ 	.word	index@(_Z8multiplyPiS_S_)
        /*0038*/ 	.word	0x0000000c


	//----- nvinfo : EIATTR_FRAME_SIZE
	.align		4
.L_9:
        /*003c*/ 	.byte	0x04, 0x11
        /*003e*/ 	.short	(.L_11 - .L_10)
	.align		4
.L_10:
        /*0040*/ 	.word	index@(_Z8multiplyPiS_S_)
        /*0044*/ 	.word	0x00000000


	//----- nvinfo : EIATTR_REGCOUNT
	.align		4
.L_11:
        /*0048*/ 	.byte	0x04, 0x2f
        /*004a*/ 	.short	(.L_13 - .L_12)
	.align		4
.L_12:
        /*004c*/ 	.word	index@(_Z3modPiS_S_)
        /*0050*/ 	.word	0x0000000d


	//----- nvinfo : EIATTR_FRAME_SIZE
	.align		4
.L_13:
        /*0054*/ 	.byte	0x04, 0x11
        /*0056*/ 	.short	(.L_15 - .L_14)
	.align		4
.L_14:
        /*0058*/ 	.word	index@(_Z3modPiS_S_)
        /*005c*/ 	.word	0x00000000


	//----- nvinfo : EIATTR_REGCOUNT
	.align		4
.L_15:
        /*0060*/ 	.byte	0x04, 0x2f
        /*0062*/ 	.short	(.L_17 - .L_16)
	.align		4
.L_16:
        /*0064*/ 	.word	index@(_Z13cipherEncryptPiS_S_)
        /*0068*/ 	.word	0x0000000c


	//----- nvinfo : EIATTR_FRAME_SIZE
	.align		4
.L_17:
        /*006c*/ 	.byte	0x04, 0x11
        /*006e*/ 	.short	(.L_19 - .L_18)
	.align		4
.L_18:
        /*0070*/ 	.word	index@(_Z13cipherEncryptPiS_S_)
        /*0074*/ 	.word	0x00000000


	//----- nvinfo : EIATTR_MIN_STACK_SIZE
	.align		4
.L_19:
        /*0078*/ 	.byte	0x04, 0x12
        /*007a*/ 	.short	(.L_21 - .L_20)
	.align		4
.L_20:
        /*007c*/ 	.word	index@(_Z13cipherEncryptPiS_S_)
        /*0080*/ 	.word	0x00000000


	//----- nvinfo : EIATTR_MIN_STACK_SIZE
	.align		4
.L_21:
        /*0084*/ 	.byte	0x04, 0x12
        /*0086*/ 	.short	(.L_23 - .L_22)
	.align		4
.L_22:
        /*0088*/ 	.word	index@(_Z3modPiS_S_)
        /*008c*/ 	.word	0x00000000


	//----- nvinfo : EIATTR_MIN_STACK_SIZE
	.align		4
.L_23:
        /*0090*/ 	.byte	0x04, 0x12
        /*0092*/ 	.short	(.L_25 - .L_24)
	.align		4
.L_24:
        /*0094*/ 	.word	index@(_Z8multiplyPiS_S_)
        /*0098*/ 	.word	0x00000000


	//----- nvinfo : EIATTR_MIN_STACK_SIZE
	.align		4
.L_25:
        /*009c*/ 	.byte	0x04, 0x12
        /*009e*/ 	.short	(.L_27 - .L_26)
	.align		4
.L_26:
        /*00a0*/ 	.word	index@(_Z8subtractPiS_S_)
        /*00a4*/ 	.word	0x00000000


	//----- nvinfo : EIATTR_MIN_STACK_SIZE
	.align		4
.L_27:
        /*00a8*/ 	.byte	0x04, 0x12
        /*00aa*/ 	.short	(.L_29 - .L_28)
	.align		4
.L_28:
        /*00ac*/ 	.word	index@(_Z3addPiS_S_)
        /*00b0*/ 	.word	0x00000000
.L_29:


//--------------------- .nv.compat                --------------------------
	.section	.nv.compat,"",@"SHT_CUDA_COMPAT_INFO"
	.align	4
        /*0000*/ 	.byte	0x02, 0x09, 0x00, 0x00, 0x02, 0x02, 0x01, 0x00, 0x02, 0x05, 0x05, 0x00, 0x03, 0x07, 0x01, 0x01
        /*0010*/ 	.byte	0x02, 0x03, 0x00, 0x00, 0x02, 0x06, 0x01, 0x00, 0x04, 0x0b, 0x08, 0x00, 0x09, 0x00, 0x00, 0x00
        /*0020*/ 	.byte	0x00, 0x00, 0x00, 0x00


//--------------------- .nv.info._Z13cipherEncryptPiS_S_ --------------------------
	.section	.nv.info._Z13cipherEncryptPiS_S_,"",@"SHT_CUDA_INFO"
	.sectionflags	@""
	.align	4


	//----- nvinfo : EIATTR_CUDA_API_VERSION
	.align		4
        /*0000*/ 	.byte	0x04, 0x37
        /*0002*/ 	.short	(.L_31 - .L_30)
.L_30:
        /*0004*/ 	.word	0x00000082


	//----- nvinfo : EIATTR_KPARAM_INFO
	.align		4
.L_31:
        /*0008*/ 	.byte	0x04, 0x17
        /*000a*/ 	.short	(.L_33 - .L_32)
.L_32:
        /*000c*/ 	.word	0x00000000
        /*0010*/ 	.short	0x0002
        /*0012*/ 	.short	0x0010
        /*0014*/ 	.byte	0x00, 0xf5, 0x21, 0x00


	//----- nvinfo : EIATTR_KPARAM_INFO
	.align		4
.L_33:
        /*0018*/ 	.byte	0x04, 0x17
        /*001a*/ 	.short	(.L_35 - .L_34)
.L_34:
        /*001c*/ 	.word	0x00000000
        /*0020*/ 	.short	0x0001
        /*0022*/ 	.short	0x0008
        /*0024*/ 	.byte	0x00, 0xf5, 0x21, 0x00


	//----- nvinfo : EIATTR_KPARAM_INFO
	.align		4
.L_35:
        /*0028*/ 	.byte	0x04, 0x17
        /*002a*/ 	.short	(.L_37 - .L_36)
.L_36:
        /*002c*/ 	.word	0x00000000
        /*0030*/ 	.short	0x0000
        /*0032*/ 	.short	0x0000
        /*0034*/ 	.byte	0x00, 0xf5, 0x21, 0x00


	//----- nvinfo : EIATTR_SPARSE_MMA_MASK
	.align		4
.L_37:
        /*0038*/ 	.byte	0x03, 0x50
        /*003a*/ 	.short	0x0000


	//----- nvinfo : EIATTR_MAXREG_COUNT
	.align		4
        /*003c*/ 	.byte	0x03, 0x1b
        /*003e*/ 	.short	0x00ff


	//----- nvinfo : EIATTR_MERCURY_ISA_VERSION
	.align		4
        /*0040*/ 	.byte	0x03, 0x5f
        /*0042*/ 	.short	0x0101


	//----- nvinfo : EIATTR_VRC_CTA_INIT_COUNT
	.align		4
        /*0044*/ 	.byte	0x02, 0x4a
	.zero		1
	.zero		1


	//----- nvinfo : EIATTR_EXIT_INSTR_OFFSETS
	.align		4
        /*0048*/ 	.byte	0x04, 0x1c
        /*004a*/ 	.short	(.L_39 - .L_38)


	//   ....[0]....
.L_38:
        /*004c*/ 	.word	0x000001f0


	//----- nvinfo : EIATTR_CBANK_PARAM_SIZE
	.align		4
.L_39:
        /*0050*/ 	.byte	0x03, 0x19
        /*0052*/ 	.short	0x0018


	//----- nvinfo : EIATTR_PARAM_CBANK
	.align		4
        /*0054*/ 	.byte	0x04, 0x0a
        /*0056*/ 	.short	(.L_41 - .L_40)
	.align		4
.L_40:
        /*0058*/ 	.word	index@(.nv.constant0._Z13cipherEncryptPiS_S_)
        /*005c*/ 	.short	0x0380
        /*005e*/ 	.short	0x0018


	//----- nvinfo : EIATTR_SW_WAR
	.align		4
.L_41:
        /*0060*/ 	.byte	0x04, 0x36
        /*0062*/ 	.short	(.L_43 - .L_42)
.L_42:
        /*0064*/ 	.word	0x00000008
.L_43:


//--------------------- .nv.info._Z3modPiS_S_     --------------------------
	.section	.nv.info._Z3modPiS_S_,"",@"SHT_CUDA_INFO"
	.sectionflags	@""
	.align	4


	//----- nvinfo : EIATTR_CUDA_API_VERSION
	.align		4
        /*0000*/ 	.byte	0x04, 0x37
        /*0002*/ 	.short	(.L_45 - .L_44)
.L_44:
        /*0004*/ 	.word	0x00000082


	//----- nvinfo : EIATTR_KPARAM_INFO
	.align		4
.L_45:
        /*0008*/ 	.byte	0x04, 0x17
        /*000a*/ 	.short	(.L_47 - .L_46)
.L_46:
        /*000c*/ 	.word	0x00000000
        /*0010*/ 	.short	0x0002
        /*0012*/ 	.short	0x0010
        /*0014*/ 	.byte	0x00, 0xf5, 0x21, 0x00


	//----- nvinfo : EIATTR_KPARAM_INFO
	.align		4
.L_47:
        /*0018*/ 	.byte	0x04, 0x17
        /*001a*/ 	.short	(.L_49 - .L_48)
.L_48:
        /*001c*/ 	.word	0x00000000
        /*0020*/ 	.short	0x0001
        /*0022*/ 	.short	0x0008
        /*0024*/ 	.byte	0x00, 0xf5, 0x21, 0x00


	//----- nvinfo : EIATTR_KPARAM_INFO
	.align		4
.L_49:
        /*0028*/ 	.byte	0x04, 0x17
        /*002a*/ 	.short	(.L_51 - .L_50)
.L_50:
        /*002c*/ 	.word	0x00000000
        /*0030*/ 	.short	0x0000
        /*0032*/ 	.short	0x0000
        /*0034*/ 	.byte	0x00, 0xf5, 0x21, 0x00


	//----- nvinfo : EIATTR_SPARSE_MMA_MASK
	.align		4
.L_51:
        /*0038*/ 	.byte	0x03, 0x50
        /*003a*/ 	.short	0x0000


	//----- nvinfo : EIATTR_MAXREG_COUNT
	.align		4
        /*003c*/ 	.byte	0x03, 0x1b
        /*003e*/ 	.short	0x00ff


	//----- nvinfo : EIATTR_MERCURY_ISA_VERSION
	.align		4
        /*0040*/ 	.byte	0x03, 0x5f
        /*0042*/ 	.short	0x0101


	//----- nvinfo : EIATTR_VRC_CTA_INIT_COUNT
	.align		4
        /*0044*/ 	.byte	0x02, 0x4a
	.zero		1
	.zero		1


	//----- nvinfo : EIATTR_EXIT_INSTR_OFFSETS
	.align		4
        /*0048*/ 	.byte	0x04, 0x1c
        /*004a*/ 	.short	(.L_53 - .L_52)


	//   ....[0]....
.L_52:
        /*004c*/ 	.word	0x00000250


	//----- nvinfo : EIATTR_CBANK_PARAM_SIZE
	.align		4
.L_53:
        /*0050*/ 	.byte	0x03, 0x19
        /*0052*/ 	.short	0x0018


	//----- nvinfo : EIATTR_PARAM_CBANK
	.align		4
        /*0054*/ 	.byte	0x04, 0x0a
        /*0056*/ 	.short	(.L_55 - .L_54)
	.align		4
.L_54:
        /*0058*/ 	.word	index@(.nv.constant0._Z3modPiS_S_)
        /*005c*/ 	.short	0x0380
        /*005e*/ 	.short	0x0018


	//----- nvinfo : EIATTR_SW_WAR
	.align		4
.L_55:
        /*0060*/ 	.byte	0x04, 0x36
        /*0062*/ 	.short	(.L_57 - .L_56)
.L_56:
        /*0064*/ 	.word	0x00000008
.L_57:


//--------------------- .nv.info._Z8multiplyPiS_S_ --------------------------
	.section	.nv.info._Z8multiplyPiS_S_,"",@"SHT_CUDA_INFO"
	.sectionflags	@""
	.align	4


	//----- nvinfo : EIATTR_CUDA_API_VERSION
	.align		4
        /*0000*/ 	.byte	0x04, 0x37
        /*0002*/ 	.short	(.L_59 - .L_58)
.L_58:
        /*0004*/ 	.word	0x00000082


	//----- nvinfo : EIATTR_KPARAM_INFO
	.align		4
.L_59:
        /*0008*/ 	.byte	0x04, 0x17
        /*000a*/ 	.short	(.L_61 - .L_60)
.L_60:
        /*000c*/ 	.word	0x00000000
        /*0010*/ 	.short	0x0002
        /*0012*/ 	.short	0x0010
        /*0014*/ 	.byte	0x00, 0xf5, 0x21, 0x00


	//----- nvinfo : EIATTR_KPARAM_INFO
	.align		4
.L_61:
        /*0018*/ 	.byte	0x04, 0x17
        /*001a*/ 	.short	(.L_63 - .L_62)
.L_62:
        /*001c*/ 	.word	0x00000000
        /*0020*/ 	.short	0x0001
        /*0022*/ 	.short	0x0008
        /*0024*/ 	.byte	0x00, 0xf5, 0x21, 0x00


	//----- nvinfo : EIATTR_KPARAM_INFO
	.align		4
.L_63:
        /*0028*/ 	.byte	0x04, 0x17
        /*002a*/ 	.short	(.L_65 - .L_64)
.L_64:
        /*002c*/ 	.word	0x00000000
        /*0030*/ 	.short	0x0000
        /*0032*/ 	.short	0x0000
        /*0034*/ 	.byte	0x00, 0xf5, 0x21, 0x00


	//----- nvinfo : EIATTR_SPARSE_MMA_MASK
	.align		4
.L_65:
        /*0038*/ 	.byte	0x03, 0x50
        /*003a*/ 	.short	0x0000


	//----- nvinfo : EIATTR_MAXREG_COUNT
	.align		4
        /*003c*/ 	.byte	0x03, 0x1b
        /*003e*/ 	.short	0x00ff


	//----- nvinfo : EIATTR_MERCURY_ISA_VERSION
	.align		4
        /*0040*/ 	.byte	0x03, 0x5f
        /*0042*/ 	.short	0x0101


	//----- nvinfo : EIATTR_VRC_CTA_INIT_COUNT
	.align		4
        /*0044*/ 	.byte	0x02, 0x4a
	.zero		1
	.zero		1


	//----- nvinfo : EIATTR_EXIT_INSTR_OFFSETS
	.align		4
        /*0048*/ 	.byte	0x04, 0x1c
        /*004a*/ 	.short	(.L_67 - .L_66)


	//   ....[0]....
.L_66:
        /*004c*/ 	.word	0x00000100


	//----- nvinfo : EIATTR_CBANK_PARAM_SIZE
	.align		4
.L_67:
        /*0050*/ 	.byte	0x03, 0x19
        /*0052*/ 	.short	0x0018


	//----- nvinfo : EIATTR_PARAM_CBANK
	.align		4
        /*0054*/ 	.byte	0x04, 0x0a
        /*0056*/ 	.short	(.L_69 - .L_68)
	.align		4
.L_68:
        /*0058*/ 	.word	index@(.nv.constant0._Z8multiplyPiS_S_)
        /*005c*/ 	.short	0x0380
        /*005e*/ 	.short	0x0018


	//----- nvinfo : EIATTR_SW_WAR
	.align		4
.L_69:
        /*0060*/ 	.byte	0x04, 0x36
        /*0062*/ 	.short	(.L_71 - .L_70)
.L_70:
        /*0064*/ 	.word	0x00000008
.L_71:


//--------------------- .nv.info._Z8subtractPiS_S_ --------------------------
	.section	.nv.info._Z8subtractPiS_S_,"",@"SHT_CUDA_INFO"
	.sectionflags	@""
	.align	4


	//----- nvinfo : EIATTR_CUDA_API_VERSION
	.align		4
        /*0000*/ 	.byte	0x04, 0x37
        /*0002*/ 	.short	(.L_73 - .L_72)
.L_72:
        /*0004*/ 	.word	0x00000082


	//----- nvinfo : EIATTR_KPARAM_INFO
	.align		4
.L_73:
        /*0008*/ 	.byte	0x04, 0x17
        /*000a*/ 	.short	(.L_75 - .L_74)
.L_74:
        /*000c*/ 	.word	0x00000000
        /*0010*/ 	.short	0x0002
        /*0012*/ 	.short	0x0010
        /*0014*/ 	.byte	0x00, 0xf5, 0x21, 0x00


	//----- nvinfo : EIATTR_KPARAM_INFO
	.align		4
.L_75:
        /*0018*/ 	.byte	0x04, 0x17
        /*001a*/ 	.short	(.L_77 - .L_76)
.L_76:
        /*001c*/ 	.word	0x00000000
        /*0020*/ 	.short	0x0001
        /*0022*/ 	.short	0x0008
        /*0024*/ 	.byte	0x00, 0xf5, 0x21, 0x00


	//----- nvinfo : EIATTR_KPARAM_INFO
	.align		4
.L_77:
        /*0028*/ 	.byte	0x04, 0x17
        /*002a*/ 	.short	(.L_79 - .L_78)
.L_78:
        /*002c*/ 	.word	0x00000000
        /*0030*/ 	.short	0x0000
        /*0032*/ 	.short	0x0000
        /*0034*/ 	.byte	0x00, 0xf5, 0x21, 0x00


	//----- nvinfo : EIATTR_SPARSE_MMA_MASK
	.align		4
.L_79:
        /*0038*/ 	.byte	0x03, 0x50
        /*003a*/ 	.short	0x0000


	//----- nvinfo : EIATTR_MAXREG_COUNT
	.align		4
        /*003c*/ 	.byte	0x03, 0x1b
        /*003e*/ 	.short	0x00ff


	//----- nvinfo : EIATTR_MERCURY_ISA_VERSION
	.align		4
        /*0040*/ 	.byte	0x03, 0x5f
        /*0042*/ 	.short	0x0101


	//----- nvinfo : EIATTR_VRC_CTA_INIT_COUNT
	.align		4
        /*0044*/ 	.byte	0x02, 0x4a
	.zero		1
	.zero		1


	//----- nvinfo : EIATTR_EXIT_INSTR_OFFSETS
	.align		4
        /*0048*/ 	.byte	0x04, 0x1c
        /*004a*/ 	.short	(.L_81 - .L_80)


	//   ....[0]....
.L_80:
        /*004c*/ 	.word	0x00000100


	//----- nvinfo : EIATTR_CBANK_PARAM_SIZE
	.align		4
.L_81:
        /*0050*/ 	.byte	0x03, 0x19
        /*0052*/ 	.short	0x0018


	//----- nvinfo : EIATTR_PARAM_CBANK
	.align		4
        /*0054*/ 	.byte	0x04, 0x0a
        /*0056*/ 	.short	(.L_83 - .L_82)
	.align		4
.L_82:
        /*0058*/ 	.word	index@(.nv.constant0._Z8subtractPiS_S_)
        /*005c*/ 	.short	0x0380
        /*005e*/ 	.short	0x0018


	//----- nvinfo : EIATTR_SW_WAR
	.align		4
.L_83:
        /*0060*/ 	.byte	0x04, 0x36
        /*0062*/ 	.short	(.L_85 - .L_84)
.L_84:
        /*0064*/ 	.word	0x00000008
.L_85:


//--------------------- .nv.info._Z3addPiS_S_     --------------------------
	.section	.nv.info._Z3addPiS_S_,"",@"SHT_CUDA_INFO"
	.sectionflags	@""
	.align	4


	//----- nvinfo : EIATTR_CUDA_API_VERSION
	.align		4
        /*0000*/ 	.byte	0x04, 0x37
        /*0002*/ 	.short	(.L_87 - .L_86)
.L_86:
        /*0004*/ 	.word	0x00000082


	//----- nvinfo : EIATTR_KPARAM_INFO
	.align		4
.L_87:
        /*0008*/ 	.byte	0x04, 0x17
        /*000a*/ 	.short	(.L_89 - .L_88)
.L_88:
        /*000c*/ 	.word	0x00000000
        /*0010*/ 	.short	0x0002
        /*0012*/ 	.short	0x0010
        /*0014*/ 	.byte	0x00, 0xf5, 0x21, 0x00


	//----- nvinfo : EIATTR_KPARAM_INFO
	.align		4
.L_89:
        /*0018*/ 	.byte	0x04, 0x17
        /*001a*/ 	.short	(.L_91 - .L_90)
.L_90:
        /*001c*/ 	.word	0x00000000
        /*0020*/ 	.short	0x0001
        /*0022*/ 	.short	0x0008
        /*0024*/ 	.byte	0x00, 0xf5, 0x21, 0x00


	//----- nvinfo : EIATTR_KPARAM_INFO
	.align		4
.L_91:
        /*0028*/ 	.byte	0x04, 0x17
        /*002a*/ 	.short	(.L_93 - .L_92)
.L_92:
        /*002c*/ 	.word	0x00000000
        /*0030*/ 	.short	0x0000
        /*0032*/ 	.short	0x0000
        /*0034*/ 	.byte	0x00, 0xf5, 0x21, 0x00


	//----- nvinfo : EIATTR_SPARSE_MMA_MASK
	.align		4
.L_93:
        /*0038*/ 	.byte	0x03, 0x50
        /*003a*/ 	.short	0x0000


	//----- nvinfo : EIATTR_MAXREG_COUNT
	.align		4
        /*003c*/ 	.byte	0x03, 0x1b
        /*003e*/ 	.short	0x00ff


	//----- nvinfo : EIATTR_MERCURY_ISA_VERSION
	.align		4
        /*0040*/ 	.byte	0x03, 0x5f
        /*0042*/ 	.short	0x0101


	//----- nvinfo : EIATTR_VRC_CTA_INIT_COUNT
	.align		4
        /*0044*/ 	.byte	0x02, 0x4a
	.zero		1
	.zero		1


	//----- nvinfo : EIATTR_EXIT_INSTR_OFFSETS
	.align		4
        /*0048*/ 	.byte	0x04, 0x1c
        /*004a*/ 	.short	(.L_95 - .L_94)


	//   ....[0]....
.L_94:
        /*004c*/ 	.word	0x00000100


	//----- nvinfo : EIATTR_CBANK_PARAM_SIZE
	.align		4
.L_95:
        /*0050*/ 	.byte	0x03, 0x19
        /*0052*/ 	.short	0x0018


	//----- nvinfo : EIATTR_PARAM_CBANK
	.align		4
        /*0054*/ 	.byte	0x04, 0x0a
        /*0056*/ 	.short	(.L_97 - .L_96)
	.align		4
.L_96:
        /*0058*/ 	.word	index@(.nv.constant0._Z3addPiS_S_)
        /*005c*/ 	.short	0x0380
        /*005e*/ 	.short	0x0018


	//----- nvinfo : EIATTR_SW_WAR
	.align		4
.L_97:
        /*0060*/ 	.byte	0x04, 0x36
        /*0062*/ 	.short	(.L_99 - .L_98)
.L_98:
        /*0064*/ 	.word	0x00000008
.L_99:


//--------------------- .nv.callgraph             --------------------------
	.section	.nv.callgraph,"",@"SHT_CUDA_CALLGRAPH"
	.align	4
	.sectionentsize	8
	.align		4
        /*0000*/ 	.word	0x00000000
	.align		4
        /*0004*/ 	.word	0xffffffff
	.align		4
        /*0008*/ 	.word	0x00000000
	.align		4
        /*000c*/ 	.word	0xfffffffe
	.align		4
        /*0010*/ 	.word	0x00000000
	.align		4
        /*0014*/ 	.word	0xfffffffd
	.align		4
        /*0018*/ 	.word	0x00000000
	.align		4
        /*001c*/ 	.word	0xfffffffc


//--------------------- .text._Z13cipherEncryptPiS_S_ --------------------------
	.section	.text._Z13cipherEncryptPiS_S_,"ax",@progbits
	.align	128
        .global         _Z13cipherEncryptPiS_S_
        .type           _Z13cipherEncryptPiS_S_,@function
        .size           _Z13cipherEncryptPiS_S_,(.L_x_5 - _Z13cipherEncryptPiS_S_)
        .other          _Z13cipherEncryptPiS_S_,@"STO_CUDA_ENTRY STV_DEFAULT"
_Z13cipherEncryptPiS_S_:
.text._Z13cipherEncryptPiS_S_:
[----:B------:R-:W-:Y:S01]  /*0000*/  LDC R1, c[0x0][0x37c] ;  /* 0x0000df00ff017b82 */ /* 0x000fe20000000800 */
[----:B------:R-:W0:Y:S07]  /*0010*/  S2R R5, SR_TID.X ;  /* 0x0000000000057919 */ /* 0x000e2e0000002100 */
[----:B------:R-:W0:Y:S01]  /*0020*/  S2UR UR6, SR_CTAID.X ;  /* 0x00000000000679c3 */ /* 0x000e220000002500 */
[----:B------:R-:W1:Y:S07]  /*0030*/  LDCU.64 UR4, c[0x0][0x358] ;  /* 0x00006b00ff0477ac */ /* 0x000e6e0008000a00 */
[----:B------:R-:W0:Y:S08]  /*0040*/  LDC R0, c[0x0][0x360] ;  /* 0x0000d800ff007b82 */ /* 0x000e300000000800 */
[----:B------:R-:W2:Y:S01]  /*0050*/  LDC.64 R2, c[0x0][0x380] ;  /* 0x0000e000ff027b82 */ /* 0x000ea20000000a00 */
[----:B0-----:R-:W-:-:S04]  /*0060*/  IMAD R0, R0, UR6, R5 ;  /* 0x0000000600007c24 */ /* 0x001fc8000f8e0205 */
[----:B--2---:R-:W-:-:S06]  /*0070*/  IMAD.WIDE.U32 R2, R0, 0x4, R2 ;  /* 0x0000000400027825 */ /* 0x004fcc00078e0002 */
[----:B-1----:R-:W2:Y:S02]  /*0080*/  LDG.E R2, desc[UR4][R2.64] ;  /* 0x0000000402027981 */ /* 0x002ea4000c1e1900 */
[----:B--2---:R-:W-:Y:S02]  /*0090*/  VIADD R4, R2, 0xbf ;  /* 0x000000bf02047836 */ /* 0x004fe40000000000 */
[----:B------:R-:W0:Y:S03]  /*00a0*/  LDC.64 R2, c[0x0][0x388] ;  /* 0x0000e200ff027b82 */ /* 0x000e260000000a00 */
[----:B------:R-:W-:-:S04]  /*00b0*/  PRMT R6, R4, 0x8880, RZ ;  /* 0x0000888004067816 */ /* 0x000fc800000000ff */
[C---:B------:R-:W-:Y:S01]  /*00c0*/  IADD3 R9, PT, PT, R6.reuse, 0x45, RZ ;  /* 0x0000004506097810 */ /* 0x040fe20007ffe0ff */
[----:B------:R-:W-:-:S05]  /*00d0*/  VIADD R7, R6, 0x4 ;  /* 0x0000000406077836 */ /* 0x000fca0000000000 */
[----:B------:R-:W-:-:S05]  /*00e0*/  PRMT R4, R7, 0x9910, RZ ;  /* 0x0000991007047816 */ /* 0x000fca00000000ff */
[----:B------:R-:W-:-:S05]  /*00f0*/  IMAD R5, R4, 0x2193, RZ ;  /* 0x0000219304057824 */ /* 0x000fca00078e02ff */
[----:B------:R-:W-:Y:S01]  /*0100*/  SHF.R.S32.HI R4, RZ, 0x10, R5 ;  /* 0x00000010ff047819 */ /* 0x000fe20000011405 */
[----:B0-----:R-:W-:-:S03]  /*0110*/  IMAD.WIDE.U32 R2, R0, 0x4, R2 ;  /* 0x0000000400027825 */ /* 0x001fc600078e0002 */
[----:B------:R-:W-:-:S04]  /*0120*/  LOP3.LUT R4, R4, 0xffff, RZ, 0xc0, !PT ;  /* 0x0000ffff04047812 */ /* 0x000fc800078ec0ff */
[----:B------:R-:W-:-:S04]  /*0130*/  SHF.R.U32.HI R4, RZ, 0xf, R4 ;  /* 0x0000000fff047819 */ /* 0x000fc80000011604 */
[----:B------:R-:W-:-:S04]  /*0140*/  LEA.HI.SX32 R4, R5, R4, 0xc ;  /* 0x0000000405047211 */ /* 0x000fc800078f62ff */
[----:B------:R-:W-:Y:S02]  /*0150*/  PRMT R8, R4, 0x9910, RZ ;  /* 0x0000991004087816 */ /* 0x000fe400000000ff */
[----:B------:R-:W0:Y:S03]  /*0160*/  LDC.64 R4, c[0x0][0x390] ;  /* 0x0000e400ff047b82 */ /* 0x000e260000000a00 */
[----:B------:R-:W-:-:S05]  /*0170*/  IMAD R8, R8, 0x7a, RZ ;  /* 0x0000007a08087824 */ /* 0x000fca00078e02ff */
[----:B------:R-:W-:-:S04]  /*0180*/  IADD3 R8, PT, PT, RZ, -R8, RZ ;  /* 0x80000008ff087210 */ /* 0x000fc80007ffe0ff */
[----:B------:R-:W-:-:S05]  /*0190*/  PRMT R8, R8, 0x7710, RZ ;  /* 0x0000771008087816 */ /* 0x000fca00000000ff */
[----:B------:R-:W-:-:S05]  /*01a0*/  IMAD.IADD R7, R7, 0x1, R8 ;  /* 0x0000000107077824 */ /* 0x000fca00078e0208 */
[----:B------:R-:W-:Y:S01]  /*01b0*/  PRMT R7, R7, 0x9910, RZ ;  /* 0x0000991007077816 */ /* 0x000fe200000000ff */
[----:B0-----:R-:W-:-:S04]  /*01c0*/  IMAD.WIDE.U32 R4, R0, 0x4, R4 ;  /* 0x0000000400047825 */ /* 0x001fc800078e0004 */
[----:B------:R-:W-:Y:S04]  /*01d0*/  STG.E desc[UR4][R2.64], R7 ;  /* 0x0000000702007986 */ /* 0x000fe8000c101904 */
[----:B------:R-:W-:Y:S01]  /*01e0*/  STG.E desc[UR4][R4.64], R9 ;  /* 0x0000000904007986 */ /* 0x000fe2000c101904 */
[----:B------:R-:W-:Y:S05]  /*01f0*/  EXIT ;  /* 0x000000000000794d */ /* 0x000fea0003800000 */
.L_x_0:
[----:B------:R-:W-:-:S00]  /*0200*/  BRA `(.L_x_0) ;  /* 0xfffffffc00fc7947 */ /* 0x000fc0000383ffff */
[----:B------:R-:W-:-:S00]  /*0210*/  NOP ;  /* 0x0000000000007918 */ /* 0x000fc00000000000 */
        /* <DEDUP_REMOVED lines=14> */
.L_x_5:


//--------------------- .text._Z3modPiS_S_        --------------------------
	.section	.text._Z3modPiS_S_,"ax",@progbits
	.align	128
        .global         _Z3modPiS_S_
        .type           _Z3modPiS_S_,@function
        .size           _Z3modPiS_S_,(.L_x_6 - _Z3modPiS_S_)
        .other          _Z3modPiS_S_,@"STO_CUDA_ENTRY STV_DEFAULT"
_Z3modPiS_S_:
.text._Z3modPiS_S_:
[----:B------:R-:W-:Y:S01]  /*0000*/  LDC R1, c[0x0][0x37c] ;  /* 0x0000df00ff017b82 */ /* 0x000fe20000000800 */
[----:B------:R-:W0:Y:S07]  /*0010*/  S2R R5, SR_TID.X ;  /* 0x0000000000057919 */ /* 0x000e2e0000002100 */
[----:B------:R-:W0:Y:S01]  /*0020*/  S2UR UR6, SR_CTAID.X ;  /* 0x00000000000679c3 */ /* 0x000e220000002500 */
[----:B------:R-:W1:Y:S07]  /*0030*/  LDCU.64 UR4, c[0x0][0x358] ;  /* 0x00006b00ff0477ac */ /* 0x000e6e0008000a00 */
[----:B------:R-:W0:Y:S08]  /*0040*/  LDC R0, c[0x0][0x360] ;  /* 0x0000d800ff007b82 */ /* 0x000e300000000800 */
[----:B------:R-:W2:Y:S01]  /*0050*/  LDC.64 R2, c[0x0][0x388] ;  /* 0x0000e200ff027b82 */ /* 0x000ea20000000a00 */
[----:B0-----:R-:W-:-:S07]  /*0060*/  IMAD R0, R0, UR6, R5 ;  /* 0x0000000600007c24 */ /* 0x001fce000f8e0205 */
[----:B------:R-:W0:Y:S01]  /*0070*/  LDC.64 R4, c[0x0][0x380] ;  /* 0x0000e000ff047b82 */ /* 0x000e220000000a00 */
[----:B--2---:R-:W-:-:S06]  /*0080*/  IMAD.WIDE.U32 R2, R0, 0x4, R2 ;  /* 0x0000000400027825 */ /* 0x004fcc00078e0002 */
[----:B-1----:R-:W2:Y:S01]  /*0090*/  LDG.E R2, desc[UR4][R2.64] ;  /* 0x0000000402027981 */ /* 0x002ea2000c1e1900 */
[----:B0-----:R-:W-:-:S05]  /*00a0*/  IMAD.WIDE.U32 R4, R0, 0x4, R4 ;  /* 0x0000000400047825 */ /* 0x001fca00078e0004 */
[----:B------:R0:W3:Y:S01]  /*00b0*/  LDG.E R8, desc[UR4][R4.64] ;  /* 0x0000000404087981 */ /* 0x0000e2000c1e1900 */
[-C--:B--2---:R-:W-:Y:S02]  /*00c0*/  IABS R10, R2.reuse ;  /* 0x00000002000a7213 */ /* 0x084fe40000000000 */
[----:B0-----:R-:W-:Y:S02]  /*00d0*/  IABS R5, R2 ;  /* 0x0000000200057213 */ /* 0x001fe40000000000 */
[----:B------:R-:W0:Y:S01]  /*00e0*/  I2F.RP R9, R10 ;  /* 0x0000000a00097306 */ /* 0x000e220000209400 */
[----:B---3--:R-:W-:-:S07]  /*00f0*/  IABS R4, R8 ;  /* 0x0000000800047213 */ /* 0x008fce0000000000 */
[----:B0-----:R-:W0:Y:S01]  /*0100*/  MUFU.RCP R9, R9 ;  /* 0x0000000900097308 */ /* 0x001e220000001000 */
[----:B------:R-:W-:Y:S02]  /*0110*/  ISETP.GE.AND P2, PT, R8, RZ, PT ;  /* 0x000000ff0800720c */ /* 0x000fe40003f46270 */
[----:B0-----:R-:W-:-:S05]  /*0120*/  IADD3 R6, PT, PT, R9, 0xffffffe, RZ ;  /* 0x0ffffffe09067810 */ /* 0x001fca0007ffe0ff */
[----:B------:R0:W1:Y:S02]  /*0130*/  F2I.FTZ.U32.TRUNC.NTZ R7, R6 ;  /* 0x0000000600077305 */ /* 0x000064000021f000 */
[----:B0-----:R-:W-:Y:S01]  /*0140*/  IMAD.MOV.U32 R6, RZ, RZ, RZ ;  /* 0x000000ffff067224 */ /* 0x001fe200078e00ff */
[----:B-1----:R-:W-:-:S05]  /*0150*/  IADD3 R3, PT, PT, RZ, -R7, RZ ;  /* 0x80000007ff037210 */ /* 0x002fca0007ffe0ff */
[----:B------:R-:W-:-:S04]  /*0160*/  IMAD R3, R3, R10, RZ ;  /* 0x0000000a03037224 */ /* 0x000fc800078e02ff */
[----:B------:R-:W-:Y:S01]  /*0170*/  IMAD.HI.U32 R7, R7, R3, R6 ;  /* 0x0000000307077227 */ /* 0x000fe200078e0006 */
[----:B------:R-:W-:-:S05]  /*0180*/  IADD3 R3, PT, PT, RZ, -R5, RZ ;  /* 0x80000005ff037210 */ /* 0x000fca0007ffe0ff */
[----:B------:R-:W-:-:S04]  /*0190*/  IMAD.HI.U32 R7, R7, R4, RZ ;  /* 0x0000000407077227 */ /* 0x000fc800078e00ff */
[----:B------:R-:W-:Y:S02]  /*01a0*/  IMAD R7, R7, R3, R4 ;  /* 0x0000000307077224 */ /* 0x000fe400078e0204 */
[----:B------:R-:W0:Y:S03]  /*01b0*/  LDC.64 R4, c[0x0][0x390] ;  /* 0x0000e400ff047b82 */ /* 0x000e260000000a00 */
[----:B------:R-:W-:-:S13]  /*01c0*/  ISETP.GT.U32.AND P0, PT, R10, R7, PT ;  /* 0x000000070a00720c */ /* 0x000fda0003f04070 */
[----:B------:R-:W-:Y:S01]  /*01d0*/  @!P0 IMAD.IADD R7, R7, 0x1, -R10 ;  /* 0x0000000107078824 */ /* 0x000fe200078e0a0a */
[----:B------:R-:W-:-:S04]  /*01e0*/  ISETP.NE.AND P0, PT, R2, RZ, PT ;  /* 0x000000ff0200720c */ /* 0x000fc80003f05270 */
[----:B------:R-:W-:Y:S01]  /*01f0*/  ISETP.GT.U32.AND P1, PT, R10, R7, PT ;  /* 0x000000070a00720c */ /* 0x000fe20003f24070 */
[----:B0-----:R-:W-:-:S12]  /*0200*/  IMAD.WIDE.U32 R4, R0, 0x4, R4 ;  /* 0x0000000400047825 */ /* 0x001fd800078e0004 */
[----:B------:R-:W-:-:S05]  /*0210*/  @!P1 IADD3 R7, PT, PT, R7, -R10, RZ ;  /* 0x8000000a07079210 */ /* 0x000fca0007ffe0ff */
[----:B------:R-:W-:Y:S01]  /*0220*/  @!P2 IMAD.MOV R7, RZ, RZ, -R7 ;  /* 0x000000ffff07a224 */ /* 0x000fe200078e0a07 */
[----:B------:R-:W-:-:S05]  /*0230*/  @!P0 LOP3.LUT R7, RZ, R2, RZ, 0x33, !PT ;  /* 0x00000002ff078212 */ /* 0x000fca00078e33ff */
[----:B------:R-:W-:Y:S01]  /*0240*/  STG.E desc[UR4][R4.64], R7 ;  /* 0x0000000704007986 */ /* 0x000fe2000c101904 */
[----:B------:R-:W-:Y:S05]  /*0250*/  EXIT ;  /* 0x000000000000794d */ /* 0x000fea0003800000 */
.L_x_1:
        /* <DEDUP_REMOVED lines=10> */
.L_x_6:


//--------------------- .text._Z8multiplyPiS_S_   --------------------------
	.section	.text._Z8multiplyPiS_S_,"ax",@progbits
	.align	128
        .global         _Z8multiplyPiS_S_
        .type           _Z8multiplyPiS_S_,@function
        .size           _Z8multiplyPiS_S_,(.L_x_7 - _Z8multiplyPiS_S_)
        .other          _Z8multiplyPiS_S_,@"STO_CUDA_ENTRY STV_DEFAULT"
_Z8multiplyPiS_S_:
.text._Z8multiplyPiS_S_:
[----:B------:R-:W-:Y:S01]  /*0000*/  LDC R1, c[0x0][0x37c] ;  /* 0x0000df00ff017b82 */ /* 0x000fe20000000800 */
[----:B------:R-:W0:Y:S07]  /*0010*/  S2R R0, SR_TID.X ;  /* 0x0000000000007919 */ /* 0x000e2e0000002100 */
[----:B------:R-:W0:Y:S01]  /*0020*/  S2UR UR6, SR_CTAID.X ;  /* 0x00000000000679c3 */ /* 0x000e220000002500 */
[----:B------:R-:W1:Y:S07]  /*0030*/  LDCU.64 UR4, c[0x0][0x358] ;  /* 0x00006b00ff0477ac */ /* 0x000e6e0008000a00 */
[----:B------:R-:W0:Y:S08]  /*0040*/  LDC R9, c[0x0][0x360] ;  /* 0x0000d800ff097b82 */ /* 0x000e300000000800 */
[----:B------:R-:W2:Y:S08]  /*0050*/  LDC.64 R2, c[0x0][0x380] ;  /* 0x0000e000ff027b82 */ /* 0x000eb00000000a00 */
[----:B------:R-:W3:Y:S01]  /*0060*/  LDC.64 R4, c[0x0][0x388] ;  /* 0x0000e200ff047b82 */ /* 0x000ee20000000a00 */
[----:B0-----:R-:W-:-:S07]  /*0070*/  IMAD R9, R9, UR6, R0 ;  /* 0x0000000609097c24 */ /* 0x001fce000f8e0200 */
[----:B------:R-:W0:Y:S01]  /*0080*/  LDC.64 R6, c[0x0][0x390] ;  /* 0x0000e400ff067b82 */ /* 0x000e220000000a00 */
[----:B--2---:R-:W-:-:S06]  /*0090*/  IMAD.WIDE.U32 R2, R9, 0x4, R2 ;  /* 0x0000000409027825 */ /* 0x004fcc00078e0002 */
[----:B-1----:R-:W2:Y:S01]  /*00a0*/  LDG.E R2, desc[UR4][R2.64] ;  /* 0x0000000402027981 */ /* 0x002ea2000c1e1900 */
[----:B---3--:R-:W-:-:S06]  /*00b0*/  IMAD.WIDE.U32 R4, R9, 0x4, R4 ;  /* 0x0000000409047825 */ /* 0x008fcc00078e0004 */
[----:B------:R-:W2:Y:S01]  /*00c0*/  LDG.E R5, desc[UR4][R4.64] ;  /* 0x0000000404057981 */ /* 0x000ea2000c1e1900 */
[----:B0-----:R-:W-:-:S04]  /*00d0*/  IMAD.WIDE.U32 R6, R9, 0x4, R6 ;  /* 0x0000000409067825 */ /* 0x001fc800078e0006 */
[----:B--2---:R-:W-:-:S05]  /*00e0*/  IMAD R9, R2, R5, RZ ;  /* 0x0000000502097224 */ /* 0x004fca00078e02ff */
[----:B------:R-:W-:Y:S01]  /*00f0*/  STG.E desc[UR4][R6.64], R9 ;  /* 0x0000000906007986 */ /* 0x000fe2000c101904 */
[----:B------:R-:W-:Y:S05]  /*0100*/  EXIT ;  /* 0x000000000000794d */ /* 0x000fea0003800000 */
.L_x_2:
        /* <DEDUP_REMOVED lines=15> */
.L_x_7:


//--------------------- .text._Z8subtractPiS_S_   --------------------------
	.section	.text._Z8subtractPiS_S_,"ax",@progbits
	.align	128
        .global         _Z8subtractPiS_S_
        .type           _Z8subtractPiS_S_,@function
        .size           _Z8subtractPiS_S_,(.L_x_8 - _Z8subtractPiS_S_)
        .other          _Z8subtractPiS_S_,@"STO_CUDA_ENTRY STV_DEFAULT"
_Z8subtractPiS_S_:
.text._Z8subtractPiS_S_:
        /* <DEDUP_REMOVED lines=13> */
[----:B0-----:R-:W-:Y:S01]  /*00d0*/  IMAD.WIDE.U32 R6, R9, 0x4, R6 ;  /* 0x0000000409067825 */ /* 0x001fe200078e0006 */
[----:B--2---:R-:W-:-:S05]  /*00e0*/  IADD3 R9, PT, PT, R2, -R5, RZ ;  /* 0x8000000502097210 */ /* 0x004fca0007ffe0ff */
[----:B------:R-:W-:Y:S01]  /*00f0*/  STG.E desc[UR4][R6.64], R9 ;  /* 0x0000000906007986 */ /* 0x000fe2000c101904 */
[----:B------:R-:W-:Y:S05]  /*0100*/  EXIT ;  /* 0x000000000000794d */ /* 0x000fea0003800000 */
.L_x_3:
        /* <DEDUP_REMOVED lines=15> */
.L_x_8:


//--------------------- .text._Z3addPiS_S_        --------------------------
	.section	.text._Z3addPiS_S_,"ax",@progbits
	.align	128
        .global         _Z3addPiS_S_
        .type           _Z3addPiS_S_,@function
        .size           _Z3addPiS_S_,(.L_x_9 - _Z3addPiS_S_)
        .other          _Z3addPiS_S_,@"STO_CUDA_ENTRY STV_DEFAULT"
_Z3addPiS_S_:
.text._Z3addPiS_S_:
        /* <DEDUP_REMOVED lines=14> */
[----:B--2---:R-:W-:-:S05]  /*00e0*/  IADD3 R9, PT, PT, R2, R5, RZ ;  /* 0x0000000502097210 */ /* 0x004fca0007ffe0ff */
[----:B------:R-:W-:Y:S01]  /*00f0*/  STG.E desc[UR4][R6.64], R9 ;  /* 0x0000000906007986 */ /* 0x000fe2000c101904 */
[----:B------:R-:W-:Y:S05]  /*0100*/  EXIT ;  /* 0x000000000000794d */ /* 0x000fea0003800000 */
.L_x_4:
        /* <DEDUP_REMOVED lines=15> */
.L_x_9:


//--------------------- .nv.shared.reserved.0     --------------------------
	.section	.nv.shared.reserved.0,"aw",@nobits
	.weak		__nv_reservedSMEM_offset_0_alias
	.size		__nv_reservedSMEM_offset_0_alias, 0, 64
	.other		__nv_reservedSMEM_offset_0_alias,@"STO_CUDA_RESERVED_SHARED STV_DEFAULT"
__nv_reservedSMEM_offset_0_alias:
	.zero		0
	.zero		64


//--------------------- .nv.constant0._Z13cipherEncryptPiS_S_ --------------------------
	.section	.nv.constant0._Z13cipherEncryptPiS_S_,"a",@progbits
	.sectionflags	@""
	.align	4
.nv.constant0._Z13cipherEncryptPiS_S_:
	.zero		920


//--------------------- .nv.constant0._Z3modPiS_S_ --------------------------
	.section	.nv.constant0._Z3modPiS_S_,"a",@progbits
	.sectionflags	@""
	.align	4
.nv.constant0._Z3modPiS_S_:
	.zero		920


//--------------------- .nv.constant0._Z8multiplyPiS_S_ --------------------------
	.section	.nv.constant0._Z8multiplyPiS_S_,"a",@progbits
	.sectionflags	@""
	.align	4
.nv.constant0._Z8multiplyPiS_S_:
	.zero		920


//--------------------- .nv.constant0._Z8subtractPiS_S_ --------------------------
	.section	.nv.constant0._Z8subtractPiS_S_,"a",@progbits
	.sectionflags	@""
	.align	4
.nv.constant0._Z8subtractPiS_S_:
	.zero		920


//--------------------- .nv.constant0._Z3addPiS_S_ --------------------------
	.section	.nv.constant0._Z3addPiS_S_,"a",@progbits
	.sectionflags	@""
	.align	4
.nv.constant0._Z3addPiS_S_:
	.zero		920


//--------------------- SYMBOLS --------------------------

	.type		.nv.reservedSmem.offset0,@object
	.size		.nv.reservedSmem.offset0,0x4
